	.headerflags	@"EF_CUDA_TEXMODE_UNIFIED EF_CUDA_64BIT_ADDRESS EF_CUDA_ACCELERATORS EF_CUDA_SM90 EF_CUDA_VIRTUAL_SM(EF_CUDA_SM90)"
	.elftype	@"ET_EXEC"


//--------------------- .nv.info                  --------------------------
	.section	.nv.info,"",@"SHT_CUDA_INFO"
	.align	4


	//----- nvinfo : EIATTR_REGCOUNT
	.align		4
        /*0000*/ 	.byte	0x04, 0x2f
        /*0002*/ 	.short	(.L_1 - .L_0)
	.align		4
.L_0:
        /*0004*/ 	.word	index@(triton_poi_fused_add_reflection_pad2d_6)
        /*0008*/ 	.word	0x0000000c


	//----- nvinfo : EIATTR_MIN_STACK_SIZE
	.align		4
.L_1:
        /*000c*/ 	.byte	0x04, 0x12
        /*000e*/ 	.short	(.L_3 - .L_2)
	.align		4
.L_2:
        /*0010*/ 	.word	index@(triton_poi_fused_add_reflection_pad2d_6)
        /*0014*/ 	.word	0x00000000


	//----- nvinfo : EIATTR_FRAME_SIZE
	.align		4
.L_3:
        /*0018*/ 	.byte	0x04, 0x11
        /*001a*/ 	.short	(.L_5 - .L_4)
	.align		4
.L_4:
        /*001c*/ 	.word	index@(triton_poi_fused_add_reflection_pad2d_6)
        /*0020*/ 	.word	0x00000000


	//----- nvinfo : EIATTR_MIN_STACK_SIZE
	.align		4
.L_5:
        /*0024*/ 	.byte	0x04, 0x12
        /*0026*/ 	.short	(.L_7 - .L_6)
	.align		4
.L_6:
        /*0028*/ 	.word	index@(triton_poi_fused_add_reflection_pad2d_6)
        /*002c*/ 	.word	0x00000000
.L_7:


//--------------------- .nv.info.triton_poi_fused_add_reflection_pad2d_6 --------------------------
	.section	.nv.info.triton_poi_fused_add_reflection_pad2d_6,"",@"SHT_CUDA_INFO"
	.sectionflags	@""
	.align	4


	//----- nvinfo : EIATTR_CUDA_API_VERSION
	.align		4
        /*0000*/ 	.byte	0x04, 0x37
        /*0002*/ 	.short	(.L_9 - .L_8)
.L_8:
        /*0004*/ 	.word	0x0000007c


	//----- nvinfo : EIATTR_KPARAM_INFO
	.align		4
.L_9:
        /*0008*/ 	.byte	0x04, 0x17
        /*000a*/ 	.short	(.L_11 - .L_10)
.L_10:
        /*000c*/ 	.word	0x00000000
        /*0010*/ 	.short	0x0003
        /*0012*/ 	.short	0x0018
        /*0014*/ 	.byte	0x00, 0xf0, 0x11, 0x00


	//----- nvinfo : EIATTR_KPARAM_INFO
	.align		4
.L_11:
        /*0018*/ 	.byte	0x04, 0x17
        /*001a*/ 	.short	(.L_13 - .L_12)
.L_12:
        /*001c*/ 	.word	0x00000000
        /*0020*/ 	.short	0x0002
        /*0022*/ 	.short	0x0010
        /*0024*/ 	.byte	0x00, 0xf4, 0x21, 0x00


	//----- nvinfo : EIATTR_KPARAM_INFO
	.align		4
.L_13:
        /*0028*/ 	.byte	0x04, 0x17
        /*002a*/ 	.short	(.L_15 - .L_14)
.L_14:
        /*002c*/ 	.word	0x00000000
        /*0030*/ 	.short	0x0001
        /*0032*/ 	.short	0x0008
        /*0034*/ 	.byte	0x00, 0xf4, 0x21, 0x00


	//----- nvinfo : EIATTR_KPARAM_INFO
	.align		4
.L_15:
        /*0038*/ 	.byte	0x04, 0x17
        /*003a*/ 	.short	(.L_17 - .L_16)
.L_16:
        /*003c*/ 	.word	0x00000000
        /*0040*/ 	.short	0x0000
        /*0042*/ 	.short	0x0000
        /*0044*/ 	.byte	0x00, 0xf4, 0x21, 0x00


	//----- nvinfo : EIATTR_SPARSE_MMA_MASK
	.align		4
.L_17:
        /*0048*/ 	.byte	0x03, 0x50
        /*004a*/ 	.short	0x0000


	//----- nvinfo : EIATTR_MAXREG_COUNT
	.align		4
        /*004c*/ 	.byte	0x03, 0x1b
        /*004e*/ 	.short	0x00ff


	//----- nvinfo : EIATTR_EXIT_INSTR_OFFSETS
	.align		4
        /*0050*/ 	.byte	0x04, 0x1c
        /*0052*/ 	.short	(.L_19 - .L_18)


	//   ....[0]....
.L_18:
        /*0054*/ 	.word	0x00000270


	//   ....[1]....
        /*0058*/ 	.word	0x00000290


	//----- nvinfo : EIATTR_REQNTID
	.align		4
.L_19:
        /*005c*/ 	.byte	0x04, 0x10
        /*005e*/ 	.short	(.L_21 - .L_20)
.L_20:
        /*0060*/ 	.word	0x00000080
        /*0064*/ 	.word	0x00000001
        /*0068*/ 	.word	0x00000001


	//----- nvinfo : EIATTR_CBANK_PARAM_SIZE
	.align		4
.L_21:
        /*006c*/ 	.byte	0x03, 0x19
        /*006e*/ 	.short	0x001c


	//----- nvinfo : EIATTR_PARAM_CBANK
	.align		4
        /*0070*/ 	.byte	0x04, 0x0a
        /*0072*/ 	.short	(.L_23 - .L_22)
	.align		4
.L_22:
        /*0074*/ 	.word	index@(.nv.constant0.triton_poi_fused_add_reflection_pad2d_6)
        /*0078*/ 	.short	0x0210
        /*007a*/ 	.short	0x001c


	//----- nvinfo : EIATTR_SW_WAR
	.align		4
.L_23:
        /*007c*/ 	.byte	0x04, 0x36
        /*007e*/ 	.short	(.L_25 - .L_24)
.L_24:
        /*0080*/ 	.word	0x00000008
.L_25:


//--------------------- .nv.callgraph             --------------------------
	.section	.nv.callgraph,"",@"SHT_CUDA_CALLGRAPH"
	.align	4
	.sectionentsize	8
	.align		4
        /*0000*/ 	.word	0x00000000
	.align		4
        /*0004*/ 	.word	0xffffffff
	.align		4
        /*0008*/ 	.word	0x00000000
	.align		4
        /*000c*/ 	.word	0xfffffffe
	.align		4
        /*0010*/ 	.word	0x00000000
	.align		4
        /*0014*/ 	.word	0xfffffffd
	.align		4
        /*0018*/ 	.word	0x00000000
	.align		4
        /*001c*/ 	.word	0xfffffffc


//--------------------- .text.triton_poi_fused_add_reflection_pad2d_6 --------------------------
	.section	.text.triton_poi_fused_add_reflection_pad2d_6,"ax",@progbits
	.align	128
        .global         triton_poi_fused_add_reflection_pad2d_6
        .type           triton_poi_fused_add_reflection_pad2d_6,@function
        .size           triton_poi_fused_add_reflection_pad2d_6,(.L_x_1 - triton_poi_fused_add_reflection_pad2d_6)
        .other          triton_poi_fused_add_reflection_pad2d_6,@"STO_CUDA_ENTRY STV_DEFAULT"
triton_poi_fused_add_reflection_pad2d_6:
.text.triton_poi_fused_add_reflection_pad2d_6:
[----:B------:R-:W0:Y:S02]  /*0000*/  LDC R1, c[0x0][0x28] ;  /* 0x00000a00ff017b82 */ /* 0x000e240000000800 */
[----:B------:R-:W1:Y:S01]  /*0010*/  S2R R0, SR_TID.X ;  /* 0x0000000000007919 */ /* 0x000e620000002100 */
[----:B------:R-:W-:Y:S01]  /*0020*/  ULDC.64 UR4, c[0x0][0x208] ;  /* 0x0000820000047ab9 */ /* 0x000fe20000000a00 */
[----:B------:R-:W2:Y:S01]  /*0030*/  S2R R3, SR_CTAID.X ;  /* 0x0000000000037919 */ /* 0x000ea20000002500 */
[----:B-1----:R-:W-:-:S05]  /*0040*/  LOP3.LUT R0, R0, 0x7f, RZ, 0xc0, !PT ;  /* 0x0000007f00007812 */ /* 0x002fca00078ec0ff */
[----:B--2---:R-:W-:-:S04]  /*0050*/  IMAD R0, R3, 0x80, R0 ;  /* 0x0000008003007824 */ /* 0x004fc800078e0200 */
[C---:B------:R-:W-:Y:S01]  /*0060*/  IMAD.HI R2, R0.reuse, 0x2aaaaaab, RZ ;  /* 0x2aaaaaab00027827 */ /* 0x040fe200078e02ff */
[----:B------:R-:W-:-:S03]  /*0070*/  ISETP.GE.AND P0, PT, R0, 0x2400, PT ;  /* 0x000024000000780c */ /* 0x000fc60003f06270 */
[----:B------:R-:W-:Y:S01]  /*0080*/  IMAD.HI R6, R0, 0x38e38e39, RZ ;  /* 0x38e38e3900067827 */ /* 0x000fe200078e02ff */
[----:B------:R-:W-:-:S05]  /*0090*/  LEA.HI R2, R2, R2, RZ, 0x1 ;  /* 0x0000000202027211 */ /* 0x000fca00078f08ff */
[----:B------:R-:W-:-:S05]  /*00a0*/  IMAD.HI R3, R2, 0x2aaaaaab, RZ ;  /* 0x2aaaaaab02037827 */ /* 0x000fca00078e02ff */
[----:B------:R-:W-:Y:S01]  /*00b0*/  LEA.HI R4, R3, R3, RZ, 0x1 ;  /* 0x0000000303047211 */ /* 0x000fe200078f08ff */
[----:B------:R-:W-:-:S04]  /*00c0*/  IMAD R3, R2, 0x6, RZ ;  /* 0x0000000602037824 */ /* 0x000fc800078e02ff */
[----:B------:R-:W-:Y:S01]  /*00d0*/  IMAD R4, R4, 0x6, RZ ;  /* 0x0000000604047824 */ /* 0x000fe200078e02ff */
[----:B------:R-:W-:-:S04]  /*00e0*/  LOP3.LUT R3, RZ, R3, RZ, 0x33, !PT ;  /* 0x00000003ff037212 */ /* 0x000fc800078e33ff */
[----:B------:R-:W-:Y:S01]  /*00f0*/  LOP3.LUT R5, RZ, R4, RZ, 0x33, !PT ;  /* 0x00000004ff057212 */ /* 0x000fe200078e33ff */
[----:B------:R-:W-:-:S04]  /*0100*/  IMAD.IADD R3, R0, 0x1, R3 ;  /* 0x0000000100037824 */ /* 0x000fc800078e0203 */
[----:B------:R-:W-:Y:S01]  /*0110*/  IMAD.IADD R5, R2, 0x1, R5 ;  /* 0x0000000102057824 */ /* 0x000fe200078e0205 */
[----:B------:R-:W-:Y:S02]  /*0120*/  IABS R7, R3 ;  /* 0x0000000300077213 */ /* 0x000fe40000000000 */
[----:B------:R-:W1:Y:S02]  /*0130*/  LDC.64 R2, c[0x0][0x218] ;  /* 0x00008600ff027b82 */ /* 0x000e640000000a00 */
[----:B------:R-:W-:Y:S02]  /*0140*/  IABS R8, R5 ;  /* 0x0000000500087213 */ /* 0x000fe40000000000 */
[----:B------:R-:W-:-:S03]  /*0150*/  IADD3 R7, R7, -0x3, RZ ;  /* 0xfffffffd07077810 */ /* 0x000fc60007ffe0ff */
[----:B------:R-:W-:Y:S01]  /*0160*/  VIADD R8, R8, 0xfffffffd ;  /* 0xfffffffd08087836 */ /* 0x000fe20000000000 */
[----:B------:R-:W2:Y:S01]  /*0170*/  LDC.64 R4, c[0x0][0x210] ;  /* 0x00008400ff047b82 */ /* 0x000ea20000000a00 */
[----:B------:R-:W-:Y:S02]  /*0180*/  IABS R9, R7 ;  /* 0x0000000700097213 */ /* 0x000fe40000000000 */
[----:B------:R-:W-:Y:S02]  /*0190*/  SHF.R.U32.HI R7, RZ, 0x1f, R6 ;  /* 0x0000001fff077819 */ /* 0x000fe40000011606 */
[----:B------:R-:W-:Y:S02]  /*01a0*/  IABS R8, R8 ;  /* 0x0000000800087213 */ /* 0x000fe40000000000 */
[----:B------:R-:W-:-:S03]  /*01b0*/  LEA.HI R7, R6, R7, RZ, 0x1d ;  /* 0x0000000706077211 */ /* 0x000fc600078fe8ff */
[----:B------:R-:W-:Y:S01]  /*01c0*/  IMAD R6, R8, 0x4, R9 ;  /* 0x0000000408067824 */ /* 0x000fe200078e0209 */
[----:B------:R-:W-:Y:S02]  /*01d0*/  LEA R7, R7, 0xf, 0x4 ;  /* 0x0000000f07077811 */ /* 0x000fe400078e20ff */
[----:B------:R-:W-:Y:S02]  /*01e0*/  CS2R R8, SRZ ;  /* 0x0000000000087805 */ /* 0x000fe4000001ff00 */
[----:B------:R-:W-:-:S05]  /*01f0*/  IADD3 R7, R7, -R6, RZ ;  /* 0x8000000607077210 */ /* 0x000fca0007ffe0ff */
[----:B-1----:R-:W-:-:S04]  /*0200*/  IMAD.WIDE R2, R7, 0x4, R2 ;  /* 0x0000000407027825 */ /* 0x002fc800078e0202 */
[----:B--2---:R-:W-:Y:S01]  /*0210*/  IMAD.WIDE R4, R7, 0x4, R4 ;  /* 0x0000000407047825 */ /* 0x004fe200078e0204 */
[----:B------:R-:W2:Y:S01]  /*0220*/  @!P0 LDG.E.EL R9, desc[UR4][R2.64] ;  /* 0x0000000402098981 */ /* 0x000ea2000c2e1900 */
[----:B------:R-:W1:Y:S03]  /*0230*/  LDC.64 R6, c[0x0][0x220] ;  /* 0x00008800ff067b82 */ /* 0x000e660000000a00 */
[----:B------:R-:W2:Y:S01]  /*0240*/  @!P0 LDG.E.EL R8, desc[UR4][R4.64] ;  /* 0x0000000404088981 */ /* 0x000ea2000c2e1900 */
[----:B-1----:R-:W-:-:S04]  /*0250*/  IMAD.WIDE R6, R0, 0x4, R6 ;  /* 0x0000000400067825 */ /* 0x002fc800078e0206 */
[----:B--2---:R-:W-:Y:S01]  /*0260*/  FADD R9, R9, R8 ;  /* 0x0000000809097221 */ /* 0x004fe20000000000 */
[----:B------:R-:W-:Y:S06]  /*0270*/  @P0 EXIT ;  /* 0x000000000000094d */ /* 0x000fec0003800000 */
[----:B------:R-:W-:Y:S01]  /*0280*/  STG.E desc[UR4][R6.64], R9 ;  /* 0x0000000906007986 */ /* 0x000fe2000c101904 */
[----:B------:R-:W-:Y:S05]  /*0290*/  EXIT ;  /* 0x000000000000794d */ /* 0x000fea0003800000 */
.L_x_0:
[----:B------:R-:W-:-:S00]  /*02a0*/  BRA `(.L_x_0) ;  /* 0xfffffffc00fc7947 */ /* 0x000fc0000383ffff */
[----:B------:R-:W-:-:S00]  /*02b0*/  NOP ;  /* 0x0000000000007918 */ /* 0x000fc00000000000 */
        /* <DEDUP_REMOVED lines=12> */
.L_x_1:


//--------------------- .nv.constant0.triton_poi_fused_add_reflection_pad2d_6 --------------------------
	.section	.nv.constant0.triton_poi_fused_add_reflection_pad2d_6,"a",@progbits
	.sectionflags	@""
	.align	4
.nv.constant0.triton_poi_fused_add_reflection_pad2d_6:
	.zero		556
